	.headerflags	@"EF_CUDA_TEXMODE_UNIFIED EF_CUDA_64BIT_ADDRESS EF_CUDA_ACCELERATORS EF_CUDA_SM90 EF_CUDA_VIRTUAL_SM(EF_CUDA_SM90)"
	.elftype	@"ET_EXEC"


//--------------------- .nv.info                  --------------------------
	.section	.nv.info,"",@"SHT_CUDA_INFO"
	.align	4


	//----- nvinfo : EIATTR_REGCOUNT
	.align		4
        /*0000*/ 	.byte	0x04, 0x2f
        /*0002*/ 	.short	(.L_3 - .L_2)
	.align		4
.L_2:
        /*0004*/ 	.word	index@(triton_poi_fused_pixel_shuffle_23)
        /*0008*/ 	.word	0x00000021


	//----- nvinfo : EIATTR_MIN_STACK_SIZE
	.align		4
.L_3:
        /*000c*/ 	.byte	0x04, 0x12
        /*000e*/ 	.short	(.L_5 - .L_4)
	.align		4
.L_4:
        /*0010*/ 	.word	index@(triton_poi_fused_pixel_shuffle_23)
        /*0014*/ 	.word	0x00000000


	//----- nvinfo : EIATTR_FRAME_SIZE
	.align		4
.L_5:
        /*0018*/ 	.byte	0x04, 0x11
        /*001a*/ 	.short	(.L_7 - .L_6)
	.align		4
.L_6:
        /*001c*/ 	.word	index@(triton_poi_fused_pixel_shuffle_23)
        /*0020*/ 	.word	0x00000000


	//----- nvinfo : EIATTR_MIN_STACK_SIZE
	.align		4
.L_7:
        /*0024*/ 	.byte	0x04, 0x12
        /*0026*/ 	.short	(.L_9 - .L_8)
	.align		4
.L_8:
        /*0028*/ 	.word	index@(triton_poi_fused_pixel_shuffle_23)
        /*002c*/ 	.word	0x00000000
.L_9:


//--------------------- .nv.info.triton_poi_fused_pixel_shuffle_23 --------------------------
	.section	.nv.info.triton_poi_fused_pixel_shuffle_23,"",@"SHT_CUDA_INFO"
	.sectionflags	@""
	.align	4


	//----- nvinfo : EIATTR_CUDA_API_VERSION
	.align		4
        /*0000*/ 	.byte	0x04, 0x37
        /*0002*/ 	.short	(.L_11 - .L_10)
.L_10:
        /*0004*/ 	.word	0x0000007c


	//----- nvinfo : EIATTR_KPARAM_INFO
	.align		4
.L_11:
        /*0008*/ 	.byte	0x04, 0x17
        /*000a*/ 	.short	(.L_13 - .L_12)
.L_12:
        /*000c*/ 	.word	0x00000000
        /*0010*/ 	.short	0x0006
        /*0012*/ 	.short	0x0030
        /*0014*/ 	.byte	0x00, 0xf0, 0x11, 0x00


	//----- nvinfo : EIATTR_KPARAM_INFO
	.align		4
.L_13:
        /*0018*/ 	.byte	0x04, 0x17
        /*001a*/ 	.short	(.L_15 - .L_14)
.L_14:
        /*001c*/ 	.word	0x00000000
        /*0020*/ 	.short	0x0005
        /*0022*/ 	.short	0x0028
        /*0024*/ 	.byte	0x00, 0xf4, 0x21, 0x00


	//----- nvinfo : EIATTR_KPARAM_INFO
	.align		4
.L_15:
        /*0028*/ 	.byte	0x04, 0x17
        /*002a*/ 	.short	(.L_17 - .L_16)
.L_16:
        /*002c*/ 	.word	0x00000000
        /*0030*/ 	.short	0x0004
        /*0032*/ 	.short	0x0020
        /*0034*/ 	.byte	0x00, 0xf4, 0x21, 0x00


	//----- nvinfo : EIATTR_KPARAM_INFO
	.align		4
.L_17:
        /*0038*/ 	.byte	0x04, 0x17
        /*003a*/ 	.short	(.L_19 - .L_18)
.L_18:
        /*003c*/ 	.word	0x00000000
        /*0040*/ 	.short	0x0003
        /*0042*/ 	.short	0x0018
        /*0044*/ 	.byte	0x00, 0xf4, 0x21, 0x00


	//----- nvinfo : EIATTR_KPARAM_INFO
	.align		4
.L_19:
        /*0048*/ 	.byte	0x04, 0x17
        /*004a*/ 	.short	(.L_21 - .L_20)
.L_20:
        /*004c*/ 	.word	0x00000000
        /*0050*/ 	.short	0x0002
        /*0052*/ 	.short	0x0010
        /*0054*/ 	.byte	0x00, 0xf4, 0x21, 0x00


	//----- nvinfo : EIATTR_KPARAM_INFO
	.align		4
.L_21:
        /*0058*/ 	.byte	0x04, 0x17
        /*005a*/ 	.short	(.L_23 - .L_22)
.L_22:
        /*005c*/ 	.word	0x00000000
        /*0060*/ 	.short	0x0001
        /*0062*/ 	.short	0x0008
        /*0064*/ 	.byte	0x00, 0xf4, 0x21, 0x00


	//----- nvinfo : EIATTR_KPARAM_INFO
	.align		4
.L_23:
        /*0068*/ 	.byte	0x04, 0x17
        /*006a*/ 	.short	(.L_25 - .L_24)
.L_24:
        /*006c*/ 	.word	0x00000000
        /*0070*/ 	.short	0x0000
        /*0072*/ 	.short	0x0000
        /*0074*/ 	.byte	0x00, 0xf4, 0x21, 0x00


	//----- nvinfo : EIATTR_SPARSE_MMA_MASK
	.align		4
.L_25:
        /*0078*/ 	.byte	0x03, 0x50
        /*007a*/ 	.short	0x0000


	//----- nvinfo : EIATTR_MAXREG_COUNT
	.align		4
        /*007c*/ 	.byte	0x03, 0x1b
        /*007e*/ 	.short	0x00ff


	//----- nvinfo : EIATTR_EXIT_INSTR_OFFSETS
	.align		4
        /*0080*/ 	.byte	0x04, 0x1c
        /*0082*/ 	.short	(.L_27 - .L_26)


	//   ....[0]....
.L_26:
        /*0084*/ 	.word	0x00000dc0


	//----- nvinfo : EIATTR_REQNTID
	.align		4
.L_27:
        /*0088*/ 	.byte	0x04, 0x10
        /*008a*/ 	.short	(.L_29 - .L_28)
.L_28:
        /*008c*/ 	.word	0x00000080
        /*0090*/ 	.word	0x00000001
        /*0094*/ 	.word	0x00000001


	//----- nvinfo : EIATTR_CBANK_PARAM_SIZE
	.align		4
.L_29:
        /*0098*/ 	.byte	0x03, 0x19
        /*009a*/ 	.short	0x0034


	//----- nvinfo : EIATTR_PARAM_CBANK
	.align		4
        /*009c*/ 	.byte	0x04, 0x0a
        /*009e*/ 	.short	(.L_31 - .L_30)
	.align		4
.L_30:
        /*00a0*/ 	.word	index@(.nv.constant0.triton_poi_fused_pixel_shuffle_23)
        /*00a4*/ 	.short	0x0210
        /*00a6*/ 	.short	0x0034


	//----- nvinfo : EIATTR_SW_WAR
	.align		4
.L_31:
        /*00a8*/ 	.byte	0x04, 0x36
        /*00aa*/ 	.short	(.L_33 - .L_32)
.L_32:
        /*00ac*/ 	.word	0x00000008
.L_33:


//--------------------- .nv.callgraph             --------------------------
	.section	.nv.callgraph,"",@"SHT_CUDA_CALLGRAPH"
	.align	4
	.sectionentsize	8
	.align		4
        /*0000*/ 	.word	0x00000000
	.align		4
        /*0004*/ 	.word	0xffffffff
	.align		4
        /*0008*/ 	.word	0x00000000
	.align		4
        /*000c*/ 	.word	0xfffffffe
	.align		4
        /*0010*/ 	.word	0x00000000
	.align		4
        /*0014*/ 	.word	0xfffffffd
	.align		4
        /*0018*/ 	.word	0x00000000
	.align		4
        /*001c*/ 	.word	0xfffffffc


//--------------------- .nv.constant4             --------------------------
	.section	.nv.constant4,"a",@progbits
	.align	8
	.align		8
.nv.constant4:
        /*0000*/ 	.dword	_$_str
	.align		8
        /*0008*/ 	.dword	_$_str_$_2


//--------------------- .text.triton_poi_fused_pixel_shuffle_23 --------------------------
	.section	.text.triton_poi_fused_pixel_shuffle_23,"ax",@progbits
	.align	128
        .global         triton_poi_fused_pixel_shuffle_23
        .type           triton_poi_fused_pixel_shuffle_23,@function
        .size           triton_poi_fused_pixel_shuffle_23,(.L_x_1 - triton_poi_fused_pixel_shuffle_23)
        .other          triton_poi_fused_pixel_shuffle_23,@"STO_CUDA_ENTRY STV_DEFAULT"
triton_poi_fused_pixel_shuffle_23:
.text.triton_poi_fused_pixel_shuffle_23:
[----:B------:R-:W-:Y:S01]  /*0000*/  LDC R1, c[0x0][0x28] ;  /* 0x00000a00ff017b82 */ /* 0x000fe20000000800 */
[----:B------:R-:W1:Y:S07]  /*0010*/  S2R R0, SR_TID.X ;  /* 0x0000000000007919 */ /* 0x000e6e0000002100 */
[----:B------:R-:W2:Y:S01]  /*0020*/  LDC.64 R24, c[0x0][0x210] ;  /* 0x00008400ff187b82 */ /* 0x000ea20000000a00 */
[----:B------:R-:W-:Y:S01]  /*0030*/  ULDC.64 UR4, c[0x0][0x208] ;  /* 0x0000820000047ab9 */ /* 0x000fe20000000a00 */
[----:B------:R-:W3:Y:S06]  /*0040*/  S2R R3, SR_CTAID.X ;  /* 0x0000000000037919 */ /* 0x000eec0000002500 */
[----:B------:R-:W4:Y:S08]  /*0050*/  LDC.64 R20, c[0x0][0x218] ;  /* 0x00008600ff147b82 */ /* 0x000f300000000a00 */
[----:B------:R-:W5:Y:S01]  /*0060*/  LDC.64 R16, c[0x0][0x220] ;  /* 0x00008800ff107b82 */ /* 0x000f620000000a00 */
[----:B-1----:R-:W-:-:S04]  /*0070*/  SHF.L.U32 R0, R0, 0x2, RZ ;  /* 0x0000000200007819 */ /* 0x002fc800000006ff */
[----:B------:R-:W-:Y:S02]  /*0080*/  LOP3.LUT R0, R0, 0x1fc, RZ, 0xc0, !PT ;  /* 0x000001fc00007812 */ /* 0x000fe400078ec0ff */
[----:B---3--:R-:W-:-:S03]  /*0090*/  SHF.R.S32.HI R19, RZ, 0x15, R3 ;  /* 0x00000015ff137819 */ /* 0x008fc60000011403 */
[----:B------:R-:W-:Y:S01]  /*00a0*/  IMAD R0, R3, 0x400, R0 ;  /* 0x0000040003007824 */ /* 0x000fe200078e0200 */
[----:B------:R-:W-:-:S03]  /*00b0*/  SGXT R19, R19, 0x1 ;  /* 0x000000011313781a */ /* 0x000fc60000000200 */
[----:B------:R-:W-:Y:S01]  /*00c0*/  IMAD.HI R2, R0, 0x30c30c31, RZ ;  /* 0x30c30c3100027827 */ /* 0x000fe200078e02ff */
[CC--:B------:R-:W-:Y:S02]  /*00d0*/  LEA.HI R3, R19.reuse, R0.reuse, RZ, 0xc ;  /* 0x0000000013037211 */ /* 0x0c0fe400078f60ff */
[CC--:B------:R-:W-:Y:S02]  /*00e0*/  LEA.HI R5, R19.reuse, R0.reuse, RZ, 0x6 ;  /* 0x0000000013057211 */ /* 0x0c0fe400078f30ff */
[----:B------:R-:W-:Y:S02]  /*00f0*/  SHF.R.S32.HI R3, RZ, 0xc, R3 ;  /* 0x0000000cff037819 */ /* 0x000fe40000011403 */
[----:B------:R-:W-:Y:S02]  /*0100*/  SHF.R.S32.HI R8, RZ, 0x6, R5 ;  /* 0x00000006ff087819 */ /* 0x000fe40000011405 */
[----:B------:R-:W-:Y:S01]  /*0110*/  LEA.HI R6, R19, R0, RZ, 0x9 ;  /* 0x0000000013067211 */ /* 0x000fe200078f48ff */
[----:B------:R-:W-:Y:S01]  /*0120*/  IMAD.HI R4, R3, 0x30c30c31, RZ ;  /* 0x30c30c3103047827 */ /* 0x000fe200078e02ff */
[----:B------:R-:W-:-:S02]  /*0130*/  SHF.R.U32.HI R9, RZ, 0x1f, R2 ;  /* 0x0000001fff097819 */ /* 0x000fc40000011602 */
[----:B------:R-:W-:Y:S02]  /*0140*/  SHF.R.S32.HI R10, RZ, 0x9, R6 ;  /* 0x00000009ff0a7819 */ /* 0x000fe40000011406 */
[----:B------:R-:W-:Y:S02]  /*0150*/  SHF.R.U32.HI R7, RZ, 0x1f, R4 ;  /* 0x0000001fff077819 */ /* 0x000fe40000011604 */
[----:B------:R-:W-:Y:S02]  /*0160*/  LEA.HI.SX32 R2, R2, R9, 0x12 ;  /* 0x0000000902027211 */ /* 0x000fe400078f92ff */
[----:B------:R-:W-:Y:S02]  /*0170*/  LEA.HI R12, R4, R7, RZ, 0x1e ;  /* 0x00000007040c7211 */ /* 0x000fe400078ff0ff */
[----:B------:R-:W-:Y:S02]  /*0180*/  LEA.HI R4, R19, R0, RZ, 0x3 ;  /* 0x0000000013047211 */ /* 0x000fe400078f18ff */
[----:B------:R-:W-:Y:S01]  /*0190*/  LEA.HI R7, R8, R8, RZ, 0x3 ;  /* 0x0000000808077211 */ /* 0x000fe200078f18ff */
[----:B------:R-:W-:Y:S01]  /*01a0*/  IMAD R3, R12, -0x15, R3 ;  /* 0xffffffeb0c037824 */ /* 0x000fe200078e0203 */
[----:B------:R-:W-:-:S02]  /*01b0*/  SHF.R.S32.HI R5, RZ, 0x3, R4 ;  /* 0x00000003ff057819 */ /* 0x000fc40000011404 */
[----:B------:R-:W-:Y:S02]  /*01c0*/  LOP3.LUT R9, R7, 0x1ffffff8, RZ, 0xc0, !PT ;  /* 0x1ffffff807097812 */ /* 0x000fe400078ec0ff */
[----:B------:R-:W-:Y:S02]  /*01d0*/  LEA.HI R6, R5, R5, RZ, 0x3 ;  /* 0x0000000505067211 */ /* 0x000fe400078f18ff */
[----:B------:R-:W-:Y:S02]  /*01e0*/  LOP3.LUT R7, R4, 0xfffffff8, RZ, 0xc0, !PT ;  /* 0xfffffff804077812 */ /* 0x000fe400078ec0ff */
[----:B------:R-:W-:Y:S02]  /*01f0*/  LEA.HI R11, R10, R10, RZ, 0x3 ;  /* 0x0000000a0a0b7211 */ /* 0x000fe400078f18ff */
[----:B------:R-:W-:Y:S01]  /*0200*/  LOP3.LUT R6, R6, 0xfffffff8, RZ, 0xc0, !PT ;  /* 0xfffffff806067812 */ /* 0x000fe200078ec0ff */
[----:B------:R-:W-:Y:S01]  /*0210*/  IMAD.IADD R14, R0, 0x1, -R7 ;  /* 0x00000001000e7824 */ /* 0x000fe200078e0a07 */
[----:B------:R-:W-:-:S02]  /*0220*/  LOP3.LUT R11, R11, 0xfffffff8, RZ, 0xc0, !PT ;  /* 0xfffffff80b0b7812 */ /* 0x000fc400078ec0ff */
[----:B------:R-:W-:Y:S02]  /*0230*/  IADD3 R9, R8, -R9, RZ ;  /* 0x8000000908097210 */ /* 0x000fe40007ffe0ff */
[----:B------:R-:W-:Y:S01]  /*0240*/  IADD3 R5, R5, -R6, RZ ;  /* 0x8000000605057210 */ /* 0x000fe20007ffe0ff */
[----:B------:R-:W-:Y:S01]  /*0250*/  IMAD.IADD R11, R10, 0x1, -R11 ;  /* 0x000000010a0b7824 */ /* 0x000fe200078e0a0b */
[----:B------:R-:W-:-:S03]  /*0260*/  LEA R4, R9, R14, 0x3 ;  /* 0x0000000e09047211 */ /* 0x000fc600078e18ff */
[----:B------:R-:W-:Y:S01]  /*0270*/  IMAD R2, R2, 0x40, R5 ;  /* 0x0000004002027824 */ /* 0x000fe200078e0205 */
[----:B------:R-:W-:-:S03]  /*0280*/  LEA R3, R3, R4, 0x6 ;  /* 0x0000000403037211 */ /* 0x000fc600078e30ff */
[----:B------:R-:W-:Y:S02]  /*0290*/  IMAD R2, R11, 0x8, R2 ;  /* 0x000000080b027824 */ /* 0x000fe400078e0202 */
[----:B----4-:R-:W-:-:S04]  /*02a0*/  IMAD.WIDE R4, R3, 0x4, R20 ;  /* 0x0000000403047825 */ /* 0x010fc800078e0214 */
[----:B------:R-:W-:Y:S01]  /*02b0*/  IMAD R9, R2, 0x540, R3 ;  /* 0x0000054002097824 */ /* 0x000fe200078e0203 */
[----:B------:R-:W-:Y:S01]  /*02c0*/  IADD3 R2, R0, 0x200, RZ ;  /* 0x0000020000027810 */ /* 0x000fe20007ffe0ff */
[----:B------:R-:W3:Y:S02]  /*02d0*/  LDG.E.EL.128 R4, desc[UR4][R4.64] ;  /* 0x0000000404047981 */ /* 0x000ee4000c2e1d00 */
[----:B--2---:R-:W-:Y:S01]  /*02e0*/  IMAD.WIDE R8, R9, 0x4, R24 ;  /* 0x0000000409087825 */ /* 0x004fe200078e0218 */
[CC--:B------:R-:W-:Y:S02]  /*02f0*/  LEA.HI R12, R19.reuse, R2.reuse, RZ, 0x6 ;  /* 0x00000002130c7211 */ /* 0x0c0fe400078f30ff */
[CC--:B------:R-:W-:Y:S02]  /*0300*/  LEA.HI R15, R19.reuse, R2.reuse, RZ, 0xc ;  /* 0x00000002130f7211 */ /* 0x0c0fe400078f60ff */
[----:B------:R-:W-:Y:S01]  /*0310*/  SHF.R.S32.HI R23, RZ, 0x6, R12 ;  /* 0x00000006ff177819 */ /* 0x000fe2000001140c */
[----:B------:R-:W3:Y:S01]  /*0320*/  LDG.E.128 R8, desc[UR4][R8.64] ;  /* 0x0000000408087981 */ /* 0x000ee2000c1e1d00 */
[----:B------:R-:W-:-:S02]  /*0330*/  LEA.HI R18, R19, R2, RZ, 0x3 ;  /* 0x0000000213127211 */ /* 0x000fc400078f18ff */
[----:B------:R-:W-:Y:S02]  /*0340*/  SHF.R.S32.HI R15, RZ, 0xc, R15 ;  /* 0x0000000cff0f7819 */ /* 0x000fe4000001140f */
[----:B------:R-:W-:Y:S02]  /*0350*/  LEA.HI R12, R23, R23, RZ, 0x3 ;  /* 0x00000017170c7211 */ /* 0x000fe400078f18ff */
[----:B------:R-:W-:Y:S01]  /*0360*/  SHF.R.S32.HI R18, RZ, 0x3, R18 ;  /* 0x00000003ff127819 */ /* 0x000fe20000011412 */
[----:B------:R-:W-:Y:S01]  /*0370*/  IMAD.HI R26, R15, 0x30c30c31, RZ ;  /* 0x30c30c310f1a7827 */ /* 0x000fe200078e02ff */
[----:B------:R-:W-:Y:S02]  /*0380*/  LOP3.LUT R22, R12, 0x1ffffff8, RZ, 0xc0, !PT ;  /* 0x1ffffff80c167812 */ /* 0x000fe400078ec0ff */
[----:B------:R-:W-:Y:S02]  /*0390*/  LEA.HI R12, R18, R18, RZ, 0x3 ;  /* 0x00000012120c7211 */ /* 0x000fe400078f18ff */
[----:B------:R-:W-:-:S02]  /*03a0*/  SHF.R.U32.HI R27, RZ, 0x1f, R26 ;  /* 0x0000001fff1b7819 */ /* 0x000fc4000001161a */
[----:B------:R-:W-:Y:S01]  /*03b0*/  LOP3.LUT R13, R12, 0xfffffff8, RZ, 0xc0, !PT ;  /* 0xfffffff80c0d7812 */ /* 0x000fe200078ec0ff */
[----:B------:R-:W-:Y:S01]  /*03c0*/  IMAD.IADD R23, R23, 0x1, -R22 ;  /* 0x0000000117177824 */ /* 0x000fe200078e0a16 */
[----:B------:R-:W-:Y:S02]  /*03d0*/  LEA.HI R26, R26, R27, RZ, 0x1e ;  /* 0x0000001b1a1a7211 */ /* 0x000fe400078ff0ff */
[----:B------:R-:W-:Y:S01]  /*03e0*/  IADD3 R18, R18, -R13, RZ ;  /* 0x8000000d12127210 */ /* 0x000fe20007ffe0ff */
[----:B-----5:R-:W-:-:S04]  /*03f0*/  IMAD.WIDE R12, R3, 0x4, R16 ;  /* 0x00000004030c7825 */ /* 0x020fc800078e0210 */
[----:B------:R-:W-:Y:S02]  /*0400*/  IMAD R22, R23, 0x8, R14 ;  /* 0x0000000817167824 */ /* 0x000fe400078e020e */
[----:B------:R-:W-:Y:S02]  /*0410*/  IMAD R23, R26, -0x15, R15 ;  /* 0xffffffeb1a177824 */ /* 0x000fe400078e020f */
[----:B------:R-:W2:Y:S01]  /*0420*/  LDG.E.EL.128 R12, desc[UR4][R12.64] ;  /* 0x000000040c0c7981 */ /* 0x000ea2000c2e1d00 */
[----:B------:R-:W-:Y:S01]  /*0430*/  LEA.HI R19, R19, R2, RZ, 0x9 ;  /* 0x0000000213137211 */ /* 0x000fe200078f48ff */
[----:B------:R-:W-:Y:S01]  /*0440*/  IMAD.HI R26, R2, 0x30c30c31, RZ ;  /* 0x30c30c31021a7827 */ /* 0x000fe200078e02ff */
[----:B------:R-:W-:Y:S02]  /*0450*/  LEA R2, R23, R22, 0x6 ;  /* 0x0000001617027211 */ /* 0x000fe400078e30ff */
[----:B------:R-:W-:Y:S02]  /*0460*/  SHF.R.S32.HI R19, RZ, 0x9, R19 ;  /* 0x00000009ff137819 */ /* 0x000fe40000011413 */
[----:B------:R-:W-:-:S02]  /*0470*/  SHF.R.U32.HI R23, RZ, 0x1f, R26 ;  /* 0x0000001fff177819 */ /* 0x000fc4000001161a */
[----:B------:R-:W-:Y:S01]  /*0480*/  LEA.HI R22, R19, R19, RZ, 0x3 ;  /* 0x0000001313167211 */ /* 0x000fe200078f18ff */
[----:B------:R-:W-:Y:S01]  /*0490*/  IMAD.WIDE R16, R2, 0x4, R16 ;  /* 0x0000000402107825 */ /* 0x000fe200078e0210 */
[----:B------:R-:W-:Y:S02]  /*04a0*/  LEA.HI.SX32 R23, R26, R23, 0x12 ;  /* 0x000000171a177211 */ /* 0x000fe400078f92ff */
[----:B------:R-:W-:-:S03]  /*04b0*/  LOP3.LUT R22, R22, 0xfffffff8, RZ, 0xc0, !PT ;  /* 0xfffffff816167812 */ /* 0x000fc600078ec0ff */
[----:B------:R-:W-:Y:S01]  /*04c0*/  IMAD R23, R23, 0x40, R18 ;  /* 0x0000004017177824 */ /* 0x000fe200078e0212 */
[----:B------:R-:W-:Y:S02]  /*04d0*/  IADD3 R22, R19, -R22, RZ ;  /* 0x8000001613167210 */ /* 0x000fe40007ffe0ff */
[----:B------:R-:W4:Y:S02]  /*04e0*/  LDG.E.EL.128 R16, desc[UR4][R16.64] ;  /* 0x0000000410107981 */ /* 0x000f24000c2e1d00 */
[----:B------:R-:W-:Y:S01]  /*04f0*/  LEA R23, R22, R23, 0x3 ;  /* 0x0000001716177211 */ /* 0x000fe200078e18ff */
[----:B------:R-:W-:-:S04]  /*0500*/  IMAD.WIDE R20, R2, 0x4, R20 ;  /* 0x0000000402147825 */ /* 0x000fc800078e0214 */
[----:B------:R-:W-:-:S04]  /*0510*/  IMAD R23, R23, 0x540, R2 ;  /* 0x0000054017177824 */ /* 0x000fc800078e0202 */
[----:B------:R-:W-:Y:S02]  /*0520*/  IMAD.WIDE R24, R23, 0x4, R24 ;  /* 0x0000000417187825 */ /* 0x000fe400078e0218 */
[----:B------:R-:W5:Y:S04]  /*0530*/  LDG.E.EL.128 R20, desc[UR4][R20.64] ;  /* 0x0000000414147981 */ /* 0x000f68000c2e1d00 */
[----:B------:R-:W5:Y:S01]  /*0540*/  LDG.E.128 R24, desc[UR4][R24.64] ;  /* 0x0000000418187981 */ /* 0x000f62000c1e1d00 */
[----:B---3--:R-:W-:Y:S01]  /*0550*/  FADD R4, R8, -R4 ;  /* 0x8000000408047221 */ /* 0x008fe20000000000 */
[----:B--2---:R-:W-:Y:S01]  /*0560*/  FADD R8, R12, 9.9999997473787516356e-06 ;  /* 0x3727c5ac0c087421 */ /* 0x004fe20000000000 */
[----:B------:R-:W-:Y:S01]  /*0570*/  FADD R12, R13, 9.9999997473787516356e-06 ;  /* 0x3727c5ac0d0c7421 */ /* 0x000fe20000000000 */
[----:B------:R-:W-:-:S04]  /*0580*/  FADD R13, R14, 9.9999997473787516356e-06 ;  /* 0x3727c5ac0e0d7421 */ /* 0x000fc80000000000 */
[----:B------:R-:W1:Y:S08]  /*0590*/  MUFU.SQRT R8, R8 ;  /* 0x0000000800087308 */ /* 0x000e700000002000 */
[----:B------:R-:W2:Y:S01]  /*05a0*/  MUFU.SQRT R12, R12 ;  /* 0x0000000c000c7308 */ /* 0x000ea20000002000 */
[----:B------:R-:W-:-:S07]  /*05b0*/  FADD R14, R15, 9.9999997473787516356e-06 ;  /* 0x3727c5ac0f0e7421 */ /* 0x000fce0000000000 */
[----:B------:R-:W3:Y:S01]  /*05c0*/  MUFU.SQRT R13, R13 ;  /* 0x0000000d000d7308 */ /* 0x000ee20000002000 */
[----:B-1----:R-:W-:Y:S02]  /*05d0*/  FSETP.GT.AND P3, PT, R8, 8.50705917302346158658e+37, PT ;  /* 0x7e8000000800780b */ /* 0x002fe40003f64000 */
[----:B--2---:R-:W-:-:S05]  /*05e0*/  FSETP.GT.AND P4, PT, R12, 8.50705917302346158658e+37, PT ;  /* 0x7e8000000c00780b */ /* 0x004fca0003f84000 */
[----:B------:R-:W1:Y:S01]  /*05f0*/  MUFU.SQRT R14, R14 ;  /* 0x0000000e000e7308 */ /* 0x000e620000002000 */
[----:B------:R-:W-:Y:S02]  /*0600*/  FSETP.GEU.AND P0, PT, R12, 1.175494350822287508e-38, PT ;  /* 0x008000000c00780b */ /* 0x000fe40003f0e000 */
[----:B------:R-:W-:Y:S01]  /*0610*/  FSETP.GEU.AND P5, PT, R8, 1.175494350822287508e-38, PT ;  /* 0x008000000800780b */ /* 0x000fe20003fae000 */
[----:B----4-:R-:W-:Y:S01]  /*0620*/  FADD R16, R16, 9.9999997473787516356e-06 ;  /* 0x3727c5ac10107421 */ /* 0x010fe20000000000 */
[----:B------:R-:W-:Y:S01]  /*0630*/  FADD R5, R9, -R5 ;  /* 0x8000000509057221 */ /* 0x000fe20000000000 */
[----:B------:R-:W-:Y:S01]  /*0640*/  FADD R18, R18, 9.9999997473787516356e-06 ;  /* 0x3727c5ac12127421 */ /* 0x000fe20000000000 */
[----:B---3--:R-:W-:Y:S01]  /*0650*/  FSETP.GT.AND P6, PT, R13, 8.50705917302346158658e+37, PT ;  /* 0x7e8000000d00780b */ /* 0x008fe20003fc4000 */
[----:B------:R2:W-:Y:S01]  /*0660*/  MUFU.SQRT R9, R16 ;  /* 0x0000001000097308 */ /* 0x0005e20000002000 */
[----:B------:R-:W-:Y:S01]  /*0670*/  FADD R17, R17, 9.9999997473787516356e-06 ;  /* 0x3727c5ac11117421 */ /* 0x000fe20000000000 */
[----:B------:R-:W-:Y:S01]  /*0680*/  FADD R6, R10, -R6 ;  /* 0x800000060a067221 */ /* 0x000fe20000000000 */
[----:B------:R-:W-:Y:S01]  /*0690*/  @P3 FMUL R8, R8, 0.25 ;  /* 0x3e80000008083820 */ /* 0x000fe20000400000 */
[----:B------:R-:W-:Y:S01]  /*06a0*/  @P4 FMUL R12, R12, 0.25 ;  /* 0x3e8000000c0c4820 */ /* 0x000fe20000400000 */
[----:B------:R-:W-:Y:S01]  /*06b0*/  FSETP.GEU.AND P1, PT, R13, 1.175494350822287508e-38, PT ;  /* 0x008000000d00780b */ /* 0x000fe20003f2e000 */
[----:B--2---:R-:W-:-:S02]  /*06c0*/  HFMA2.MMA R16, -RZ, RZ, 1.625, 0 ;  /* 0x3e800000ff107435 */ /* 0x004fc400000001ff */
[----:B------:R2:W3:Y:S01]  /*06d0*/  MUFU.SQRT R10, R18 ;  /* 0x00000012000a7308 */ /* 0x0004e20000002000 */
[----:B------:R-:W-:Y:S01]  /*06e0*/  @!P0 FMUL R12, R12, 16777216 ;  /* 0x4b8000000c0c8820 */ /* 0x000fe20000400000 */
[----:B------:R-:W-:Y:S01]  /*06f0*/  @!P5 FMUL R8, R8, 16777216 ;  /* 0x4b8000000808d820 */ /* 0x000fe20000400000 */
[----:B-1----:R-:W-:Y:S01]  /*0700*/  FSETP.GT.AND P2, PT, R14, 8.50705917302346158658e+37, PT ;  /* 0x7e8000000e00780b */ /* 0x002fe20003f44000 */
[----:B------:R-:W-:-:S04]  /*0710*/  FADD R7, R11, -R7 ;  /* 0x800000070b077221 */ /* 0x000fc80000000000 */
[----:B------:R1:W4:Y:S01]  /*0720*/  MUFU.SQRT R15, R17 ;  /* 0x00000011000f7308 */ /* 0x0003220000002000 */
[----:B--2---:R-:W-:Y:S01]  /*0730*/  FSEL R18, R16, 1, P3 ;  /* 0x3f80000010127808 */ /* 0x004fe20001800000 */
[----:B------:R-:W-:Y:S01]  /*0740*/  @P6 FMUL R13, R13, 0.25 ;  /* 0x3e8000000d0d6820 */ /* 0x000fe20000400000 */
[----:B------:R-:W-:-:S05]  /*0750*/  FSETP.GEU.AND P3, PT, R14, 1.175494350822287508e-38, PT ;  /* 0x008000000e00780b */ /* 0x000fca0003f6e000 */
[----:B------:R-:W2:Y:S01]  /*0760*/  MUFU.RCP R11, R8 ;  /* 0x00000008000b7308 */ /* 0x000ea20000001000 */
[C---:B-1----:R-:W-:Y:S01]  /*0770*/  FSEL R17, R16.reuse, 1, P6 ;  /* 0x3f80000010117808 */ /* 0x042fe20003000000 */
[----:B-----5:R-:W-:Y:S01]  /*0780*/  FADD R25, R25, -R21 ;  /* 0x8000001519197221 */ /* 0x020fe20000000000 */
[----:B------:R-:W-:-:S05]  /*0790*/  FSEL R21, R16, 1, P4 ;  /* 0x3f80000010157808 */ /* 0x000fca0002000000 */
[----:B------:R-:W1:Y:S01]  /*07a0*/  MUFU.RCP R12, R12 ;  /* 0x0000000c000c7308 */ /* 0x000e620000001000 */
[----:B------:R-:W-:Y:S01]  /*07b0*/  @!P1 FMUL R13, R13, 16777216 ;  /* 0x4b8000000d0d9820 */ /* 0x000fe20000400000 */
[----:B------:R-:W-:Y:S01]  /*07c0*/  @!P1 FMUL R17, R17, 16777216 ;  /* 0x4b80000011119820 */ /* 0x000fe20000400000 */
[----:B---3--:R-:W-:Y:S01]  /*07d0*/  FSETP.GT.AND P1, PT, R10, 8.50705917302346158658e+37, PT ;  /* 0x7e8000000a00780b */ /* 0x008fe20003f24000 */
[----:B------:R-:W-:Y:S01]  /*07e0*/  @P2 FMUL R14, R14, 0.25 ;  /* 0x3e8000000e0e2820 */ /* 0x000fe20000400000 */
[----:B------:R-:W-:Y:S01]  /*07f0*/  FSETP.GT.AND P4, PT, R9, 8.50705917302346158658e+37, PT ;  /* 0x7e8000000900780b */ /* 0x000fe20003f84000 */
[----:B------:R-:W-:Y:S01]  /*0800*/  @!P5 FMUL R18, R18, 16777216 ;  /* 0x4b8000001212d820 */ /* 0x000fe20000400000 */
[----:B----4-:R-:W-:Y:S01]  /*0810*/  FSETP.GT.AND P6, PT, R15, 8.50705917302346158658e+37, PT ;  /* 0x7e8000000f00780b */ /* 0x010fe20003fc4000 */
[----:B------:R3:W-:Y:S01]  /*0820*/  MUFU.RCP R8, R13 ;  /* 0x0000000d00087308 */ /* 0x0007e20000001000 */
[----:B------:R-:W-:Y:S01]  /*0830*/  @!P0 FMUL R21, R21, 16777216 ;  /* 0x4b80000015158820 */ /* 0x000fe20000400000 */
[----:B------:R-:W-:Y:S01]  /*0840*/  FSETP.GEU.AND P5, PT, R9, 1.175494350822287508e-38, PT ;  /* 0x008000000900780b */ /* 0x000fe20003fae000 */
[----:B--2---:R-:W-:Y:S01]  /*0850*/  FMUL R11, R11, R18 ;  /* 0x000000120b0b7220 */ /* 0x004fe20000400000 */
[----:B------:R-:W-:Y:S01]  /*0860*/  FSETP.GEU.AND P0, PT, R15, 1.175494350822287508e-38, PT ;  /* 0x008000000f00780b */ /* 0x000fe20003f0e000 */
[----:B------:R-:W-:Y:S01]  /*0870*/  @!P3 FMUL R14, R14, 16777216 ;  /* 0x4b8000000e0eb820 */ /* 0x000fe20000400000 */
[----:B---3--:R-:W-:-:S02]  /*0880*/  FSEL R13, R16, 1, P2 ;  /* 0x3f800000100d7808 */ /* 0x008fc40001000000 */
[----:B------:R-:W-:Y:S01]  /*0890*/  FSETP.GEU.AND P2, PT, R10, 1.175494350822287508e-38, PT ;  /* 0x008000000a00780b */ /* 0x000fe20003f4e000 */
[----:B------:R-:W-:Y:S01]  /*08a0*/  FADD R24, R24, -R20 ;  /* 0x8000001418187221 */ /* 0x000fe20000000000 */
[----:B------:R-:W-:Y:S01]  /*08b0*/  FADD R26, R26, -R22 ;  /* 0x800000161a1a7221 */ /* 0x000fe20000000000 */
[----:B------:R-:W-:Y:S01]  /*08c0*/  FADD R27, R27, -R23 ;  /* 0x800000171b1b7221 */ /* 0x000fe20000000000 */
[----:B-1----:R-:W-:Y:S01]  /*08d0*/  FMUL R18, R12, R21 ;  /* 0x000000150c127220 */ /* 0x002fe20000400000 */
[----:B------:R-:W1:Y:S01]  /*08e0*/  LDC.64 R22, c[0x0][0x230] ;  /* 0x00008c00ff167b82 */ /* 0x000e620000000a00 */
[----:B------:R-:W2:Y:S01]  /*08f0*/  MUFU.RCP R28, R14 ;  /* 0x0000000e001c7308 */ /* 0x000ea20000001000 */
[----:B------:R-:W-:-:S06]  /*0900*/  @P1 FMUL R10, R10, 0.25 ;  /* 0x3e8000000a0a1820 */ /* 0x000fcc0000400000 */
[----:B------:R-:W3:Y:S01]  /*0910*/  LDC.64 R20, c[0x0][0x228] ;  /* 0x00008a00ff147b82 */ /* 0x000ee20000000a00 */
[----:B------:R-:W-:Y:S01]  /*0920*/  @P4 FMUL R9, R9, 0.25 ;  /* 0x3e80000009094820 */ /* 0x000fe20000400000 */
[----:B------:R-:W-:Y:S01]  /*0930*/  @P6 FMUL R15, R15, 0.25 ;  /* 0x3e8000000f0f6820 */ /* 0x000fe20000400000 */
[----:B------:R-:W-:Y:S02]  /*0940*/  @!P2 FMUL R10, R10, 16777216 ;  /* 0x4b8000000a0aa820 */ /* 0x000fe40000400000 */
[----:B------:R-:W-:Y:S01]  /*0950*/  @!P5 FMUL R9, R9, 16777216 ;  /* 0x4b8000000909d820 */ /* 0x000fe20000400000 */
[----:B------:R-:W-:Y:S01]  /*0960*/  @!P0 FMUL R15, R15, 16777216 ;  /* 0x4b8000000f0f8820 */ /* 0x000fe20000400000 */
[----:B------:R-:W-:Y:S02]  /*0970*/  @!P3 FMUL R13, R13, 16777216 ;  /* 0x4b8000000d0db820 */ /* 0x000fe40000400000 */
[----:B------:R3:W4:Y:S01]  /*0980*/  MUFU.RCP R29, R9 ;  /* 0x00000009001d7308 */ /* 0x0007220000001000 */
[----:B------:R-:W-:Y:S01]  /*0990*/  FMUL R18, R18, R5 ;  /* 0x0000000512127220 */ /* 0x000fe20000400000 */
[----:B--2---:R-:W-:Y:S01]  /*09a0*/  FMUL R28, R28, R13 ;  /* 0x0000000d1c1c7220 */ /* 0x004fe20000400000 */
[----:B------:R-:W-:-:S05]  /*09b0*/  FMUL R13, R11, R4 ;  /* 0x000000040b0d7220 */ /* 0x000fca0000400000 */
[----:B------:R-:W2:Y:S01]  /*09c0*/  MUFU.RCP R30, R15 ;  /* 0x0000000f001e7308 */ /* 0x000ea20000001000 */
[----:B------:R-:W-:Y:S01]  /*09d0*/  FMUL R17, R8, R17 ;  /* 0x0000001108117220 */ /* 0x000fe20000400000 */
[----:B------:R-:W-:-:S06]  /*09e0*/  FSEL R4, R16, 1, P4 ;  /* 0x3f80000010047808 */ /* 0x000fcc0002000000 */
[----:B------:R-:W5:Y:S01]  /*09f0*/  MUFU.RCP R10, R10 ;  /* 0x0000000a000a7308 */ /* 0x000f620000001000 */
[C---:B------:R-:W-:Y:S02]  /*0a00*/  FSEL R11, R16.reuse, 1, P6 ;  /* 0x3f800000100b7808 */ /* 0x040fe40003000000 */
[----:B------:R-:W-:Y:S01]  /*0a10*/  FSEL R5, R16, 1, P1 ;  /* 0x3f80000010057808 */ /* 0x000fe20000800000 */
[----:B------:R-:W-:Y:S01]  /*0a20*/  FMUL R17, R17, R6 ;  /* 0x0000000611117220 */ /* 0x000fe20000400000 */
[----:B------:R-:W-:Y:S01]  /*0a30*/  FMUL R28, R28, R7 ;  /* 0x000000071c1c7220 */ /* 0x000fe20000400000 */
[----:B------:R-:W-:Y:S01]  /*0a40*/  @!P5 FMUL R4, R4, 16777216 ;  /* 0x4b8000000404d820 */ /* 0x000fe20000400000 */
[----:B---3--:R-:W-:-:S04]  /*0a50*/  IMAD.WIDE R8, R3, 0x4, R20 ;  /* 0x0000000403087825 */ /* 0x008fc800078e0214 */
[----:B------:R-:W-:Y:S01]  /*0a60*/  @!P0 FMUL R11, R11, 16777216 ;  /* 0x4b8000000b0b8820 */ /* 0x000fe20000400000 */
[----:B------:R-:W-:Y:S01]  /*0a70*/  @!P2 FMUL R5, R5, 16777216 ;  /* 0x4b8000000505a820 */ /* 0x000fe20000400000 */
[----:B-1----:R-:W-:-:S04]  /*0a80*/  IMAD.WIDE R6, R3, 0x4, R22 ;  /* 0x0000000403067825 */ /* 0x002fc800078e0216 */
[----:B----4-:R-:W-:Y:S01]  /*0a90*/  FMUL R29, R29, R4 ;  /* 0x000000041d1d7220 */ /* 0x010fe20000400000 */
[----:B--2---:R-:W-:Y:S01]  /*0aa0*/  FMUL R30, R30, R11 ;  /* 0x0000000b1e1e7220 */ /* 0x004fe20000400000 */
[----:B-----5:R-:W-:Y:S02]  /*0ab0*/  FMUL R3, R10, R5 ;  /* 0x000000050a037220 */ /* 0x020fe40000400000 */
[----:B------:R-:W2:Y:S04]  /*0ac0*/  LDG.E.EL.128 R8, desc[UR4][R8.64] ;  /* 0x0000000408087981 */ /* 0x000ea8000c2e1d00 */
[----:B------:R-:W2:Y:S01]  /*0ad0*/  LDG.E.EL.128 R4, desc[UR4][R6.64] ;  /* 0x0000000406047981 */ /* 0x000ea2000c2e1d00 */
[----:B------:R-:W-:-:S04]  /*0ae0*/  IMAD.WIDE R14, R2, 0x4, R20 ;  /* 0x00000004020e7825 */ /* 0x000fc800078e0214 */
[----:B------:R-:W-:-:S06]  /*0af0*/  IMAD.WIDE R22, R2, 0x4, R22 ;  /* 0x0000000402167825 */ /* 0x000fcc00078e0216 */
[----:B------:R-:W3:Y:S01]  /*0b00*/  LDG.E.EL.128 R20, desc[UR4][R22.64] ;  /* 0x0000000416147981 */ /* 0x000ee2000c2e1d00 */
[----:B------:R-:W-:Y:S01]  /*0b10*/  FADD R19, R19, 9.9999997473787516356e-06 ;  /* 0x3727c5ac13137421 */ /* 0x000fe20000000000 */
[----:B--2---:R-:W-:Y:S02]  /*0b20*/  FFMA R4, R8, R13, R4 ;  /* 0x0000000d08047223 */ /* 0x004fe40000000004 */
[----:B------:R-:W3:Y:S01]  /*0b30*/  LDG.E.EL.128 R12, desc[UR4][R14.64] ;  /* 0x000000040e0c7981 */ /* 0x000ee2000c2e1d00 */
[----:B------:R-:W-:Y:S02]  /*0b40*/  FFMA R5, R9, R18, R5 ;  /* 0x0000001209057223 */ /* 0x000fe40000000005 */
[----:B------:R-:W1:Y:S02]  /*0b50*/  MUFU.SQRT R18, R19 ;  /* 0x0000001300127308 */ /* 0x000e640000002000 */
[C---:B-1----:R-:W-:Y:S02]  /*0b60*/  FSETP.GT.AND P0, PT, R18.reuse, 8.50705917302346158658e+37, PT ;  /* 0x7e8000001200780b */ /* 0x042fe40003f04000 */
[----:B------:R-:W-:-:S11]  /*0b70*/  FSETP.GEU.AND P1, PT, R18, 1.175494350822287508e-38, PT ;  /* 0x008000001200780b */ /* 0x000fd60003f2e000 */
[----:B------:R-:W-:-:S04]  /*0b80*/  @P0 FMUL R18, R18, 0.25 ;  /* 0x3e80000012120820 */ /* 0x000fc80000400000 */
[----:B------:R-:W-:-:S04]  /*0b90*/  @!P1 FMUL R18, R18, 16777216 ;  /* 0x4b80000012129820 */ /* 0x000fc80000400000 */
[----:B------:R-:W1:Y:S01]  /*0ba0*/  MUFU.RCP R2, R18 ;  /* 0x0000001200027308 */ /* 0x000e620000001000 */
[----:B------:R-:W-:-:S05]  /*0bb0*/  FSEL R9, R16, 1, P0 ;  /* 0x3f80000010097808 */ /* 0x000fca0000000000 */
[----:B------:R-:W-:-:S04]  /*0bc0*/  @!P1 FMUL R9, R9, 16777216 ;  /* 0x4b80000009099820 */ /* 0x000fc80000400000 */
[----:B-1----:R-:W-:Y:S02]  /*0bd0*/  FMUL R2, R2, R9 ;  /* 0x0000000902027220 */ /* 0x002fe40000400000 */
[----:B------:R-:W1:Y:S01]  /*0be0*/  LDC.64 R8, c[0x0][0x238] ;  /* 0x00008e00ff087b82 */ /* 0x000e620000000a00 */
[----:B------:R-:W-:Y:S01]  /*0bf0*/  FFMA R7, R11, R28, R7 ;  /* 0x0000001c0b077223 */ /* 0x000fe20000000007 */
[----:B------:R-:W-:Y:S01]  /*0c00*/  FMUL R29, R29, R24 ;  /* 0x000000181d1d7220 */ /* 0x000fe20000400000 */
[----:B------:R-:W-:Y:S01]  /*0c10*/  FMUL R30, R30, R25 ;  /* 0x000000191e1e7220 */ /* 0x000fe20000400000 */
[----:B------:R-:W-:Y:S01]  /*0c20*/  FMUL R3, R3, R26 ;  /* 0x0000001a03037220 */ /* 0x000fe20000400000 */
[----:B------:R-:W-:Y:S01]  /*0c30*/  FMUL R2, R2, R27 ;  /* 0x0000001b02027220 */ /* 0x000fe20000400000 */
[----:B------:R-:W-:Y:S01]  /*0c40*/  FFMA R6, R10, R17, R6 ;  /* 0x000000110a067223 */ /* 0x000fe20000000006 */
[----:B------:R-:W-:Y:S02]  /*0c50*/  FSETP.GEU.AND P6, PT, R7, RZ, PT ;  /* 0x000000ff0700720b */ /* 0x000fe40003fce000 */
[----:B------:R-:W-:-:S02]  /*0c60*/  FSETP.GEU.AND P1, PT, R5, RZ, PT ;  /* 0x000000ff0500720b */ /* 0x000fc40003f2e000 */
[----:B------:R-:W-:Y:S02]  /*0c70*/  SEL R7, R7, RZ, P6 ;  /* 0x000000ff07077207 */ /* 0x000fe40003000000 */
[----:B------:R-:W-:Y:S02]  /*0c80*/  FSETP.GEU.AND P0, PT, R6, RZ, PT ;  /* 0x000000ff0600720b */ /* 0x000fe40003f0e000 */
[----:B------:R-:W-:Y:S02]  /*0c90*/  FSETP.GEU.AND P2, PT, R4, RZ, PT ;  /* 0x000000ff0400720b */ /* 0x000fe40003f4e000 */
[----:B------:R-:W-:Y:S02]  /*0ca0*/  SEL R6, R6, RZ, P0 ;  /* 0x000000ff06067207 */ /* 0x000fe40000000000 */
[----:B------:R-:W-:Y:S02]  /*0cb0*/  SEL R5, R5, RZ, P1 ;  /* 0x000000ff05057207 */ /* 0x000fe40000800000 */
[----:B------:R-:W-:Y:S01]  /*0cc0*/  SEL R4, R4, RZ, P2 ;  /* 0x000000ff04047207 */ /* 0x000fe20001000000 */
[----:B-1----:R-:W-:-:S05]  /*0cd0*/  IMAD.WIDE R8, R0, 0x4, R8 ;  /* 0x0000000400087825 */ /* 0x002fca00078e0208 */
[----:B------:R-:W-:Y:S01]  /*0ce0*/  STG.E.128 desc[UR4][R8.64], R4 ;  /* 0x0000000408007986 */ /* 0x000fe2000c101d04 */
[----:B---3--:R-:W-:Y:S01]  /*0cf0*/  FFMA R12, R12, R29, R20 ;  /* 0x0000001d0c0c7223 */ /* 0x008fe20000000014 */
[----:B------:R-:W-:Y:S01]  /*0d00*/  FFMA R13, R13, R30, R21 ;  /* 0x0000001e0d0d7223 */ /* 0x000fe20000000015 */
[----:B------:R-:W-:Y:S01]  /*0d10*/  FFMA R3, R14, R3, R22 ;  /* 0x000000030e037223 */ /* 0x000fe20000000016 */
[----:B------:R-:W-:Y:S02]  /*0d20*/  FFMA R2, R15, R2, R23 ;  /* 0x000000020f027223 */ /* 0x000fe40000000017 */
[----:B------:R-:W-:Y:S02]  /*0d30*/  FSETP.GEU.AND P5, PT, R12, RZ, PT ;  /* 0x000000ff0c00720b */ /* 0x000fe40003fae000 */
[----:B------:R-:W-:Y:S02]  /*0d40*/  FSETP.GEU.AND P3, PT, R3, RZ, PT ;  /* 0x000000ff0300720b */ /* 0x000fe40003f6e000 */
[----:B------:R-:W-:-:S02]  /*0d50*/  FSETP.GEU.AND P4, PT, R13, RZ, PT ;  /* 0x000000ff0d00720b */ /* 0x000fc40003f8e000 */
[----:B------:R-:W-:Y:S02]  /*0d60*/  FSETP.GEU.AND P6, PT, R2, RZ, PT ;  /* 0x000000ff0200720b */ /* 0x000fe40003fce000 */
[----:B------:R-:W-:Y:S02]  /*0d70*/  SEL R14, R3, RZ, P3 ;  /* 0x000000ff030e7207 */ /* 0x000fe40001800000 */
[----:B------:R-:W-:Y:S02]  /*0d80*/  SEL R13, R13, RZ, P4 ;  /* 0x000000ff0d0d7207 */ /* 0x000fe40002000000 */
[----:B------:R-:W-:Y:S02]  /*0d90*/  SEL R12, R12, RZ, P5 ;  /* 0x000000ff0c0c7207 */ /* 0x000fe40002800000 */
[----:B------:R-:W-:-:S05]  /*0da0*/  SEL R15, R2, RZ, P6 ;  /* 0x000000ff020f7207 */ /* 0x000fca0003000000 */
[----:B------:R-:W-:Y:S01]  /*0db0*/  STG.E.128 desc[UR4][R8.64+0x800], R12 ;  /* 0x0008000c08007986 */ /* 0x000fe2000c101d04 */
[----:B------:R-:W-:Y:S05]  /*0dc0*/  EXIT ;  /* 0x000000000000794d */ /* 0x000fea0003800000 */
.L_x_0:
[----:B------:R-:W-:-:S00]  /*0dd0*/  BRA `(.L_x_0) ;  /* 0xfffffffc00fc7947 */ /* 0x000fc0000383ffff */
[----:B------:R-:W-:-:S00]  /*0de0*/  NOP ;  /* 0x0000000000007918 */ /* 0x000fc00000000000 */
        /* <DEDUP_REMOVED lines=9> */
.L_x_1:


//--------------------- .nv.global.init           --------------------------
	.section	.nv.global.init,"aw",@progbits
.nv.global.init:
	.type		_$_str,@object
	.size		_$_str,(_$_str_$_2 - _$_str)
_$_str:
        /*0000*/ 	.byte	0x5f, 0x5f, 0x43, 0x55, 0x44, 0x41, 0x5f, 0x46, 0x54, 0x5a, 0x00
	.type		_$_str_$_2,@object
	.size		_$_str_$_2,(.L_1 - _$_str_$_2)
_$_str_$_2:
        /*000b*/ 	.byte	0x5f, 0x5f, 0x43, 0x55, 0x44, 0x41, 0x5f, 0x50, 0x52, 0x45, 0x43, 0x5f, 0x53, 0x51, 0x52, 0x54
        /*001b*/ 	.byte	0x00
.L_1:


//--------------------- .nv.constant0.triton_poi_fused_pixel_shuffle_23 --------------------------
	.section	.nv.constant0.triton_poi_fused_pixel_shuffle_23,"a",@progbits
	.sectionflags	@""
	.align	4
.nv.constant0.triton_poi_fused_pixel_shuffle_23:
	.zero		580
